	.headerflags	@"EF_CUDA_TEXMODE_UNIFIED EF_CUDA_64BIT_ADDRESS EF_CUDA_ACCELERATORS EF_CUDA_SM90 EF_CUDA_VIRTUAL_SM(EF_CUDA_SM90)"
	.elftype	@"ET_EXEC"


//--------------------- .nv.info                  --------------------------
	.section	.nv.info,"",@"SHT_CUDA_INFO"
	.align	4


	//----- nvinfo : EIATTR_REGCOUNT
	.align		4
        /*0000*/ 	.byte	0x04, 0x2f
        /*0002*/ 	.short	(.L_1 - .L_0)
	.align		4
.L_0:
        /*0004*/ 	.word	index@(triton_poi_fused_convolution_29)
        /*0008*/ 	.word	0x00000015


	//----- nvinfo : EIATTR_MIN_STACK_SIZE
	.align		4
.L_1:
        /*000c*/ 	.byte	0x04, 0x12
        /*000e*/ 	.short	(.L_3 - .L_2)
	.align		4
.L_2:
        /*0010*/ 	.word	index@(triton_poi_fused_convolution_29)
        /*0014*/ 	.word	0x00000000


	//----- nvinfo : EIATTR_FRAME_SIZE
	.align		4
.L_3:
        /*0018*/ 	.byte	0x04, 0x11
        /*001a*/ 	.short	(.L_5 - .L_4)
	.align		4
.L_4:
        /*001c*/ 	.word	index@(triton_poi_fused_convolution_29)
        /*0020*/ 	.word	0x00000000


	//----- nvinfo : EIATTR_MIN_STACK_SIZE
	.align		4
.L_5:
        /*0024*/ 	.byte	0x04, 0x12
        /*0026*/ 	.short	(.L_7 - .L_6)
	.align		4
.L_6:
        /*0028*/ 	.word	index@(triton_poi_fused_convolution_29)
        /*002c*/ 	.word	0x00000000
.L_7:


//--------------------- .nv.info.triton_poi_fused_convolution_29 --------------------------
	.section	.nv.info.triton_poi_fused_convolution_29,"",@"SHT_CUDA_INFO"
	.sectionflags	@""
	.align	4


	//----- nvinfo : EIATTR_CUDA_API_VERSION
	.align		4
        /*0000*/ 	.byte	0x04, 0x37
        /*0002*/ 	.short	(.L_9 - .L_8)
.L_8:
        /*0004*/ 	.word	0x0000007c


	//----- nvinfo : EIATTR_KPARAM_INFO
	.align		4
.L_9:
        /*0008*/ 	.byte	0x04, 0x17
        /*000a*/ 	.short	(.L_11 - .L_10)
.L_10:
        /*000c*/ 	.word	0x00000000
        /*0010*/ 	.short	0x0004
        /*0012*/ 	.short	0x001c
        /*0014*/ 	.byte	0x00, 0xf0, 0x11, 0x00


	//----- nvinfo : EIATTR_KPARAM_INFO
	.align		4
.L_11:
        /*0018*/ 	.byte	0x04, 0x17
        /*001a*/ 	.short	(.L_13 - .L_12)
.L_12:
        /*001c*/ 	.word	0x00000000
        /*0020*/ 	.short	0x0003
        /*0022*/ 	.short	0x0018
        /*0024*/ 	.byte	0x00, 0xf0, 0x11, 0x00


	//----- nvinfo : EIATTR_KPARAM_INFO
	.align		4
.L_13:
        /*0028*/ 	.byte	0x04, 0x17
        /*002a*/ 	.short	(.L_15 - .L_14)
.L_14:
        /*002c*/ 	.word	0x00000000
        /*0030*/ 	.short	0x0002
        /*0032*/ 	.short	0x0010
        /*0034*/ 	.byte	0x00, 0xf4, 0x21, 0x00


	//----- nvinfo : EIATTR_KPARAM_INFO
	.align		4
.L_15:
        /*0038*/ 	.byte	0x04, 0x17
        /*003a*/ 	.short	(.L_17 - .L_16)
.L_16:
        /*003c*/ 	.word	0x00000000
        /*0040*/ 	.short	0x0001
        /*0042*/ 	.short	0x0008
        /*0044*/ 	.byte	0x00, 0xf4, 0x21, 0x00


	//----- nvinfo : EIATTR_KPARAM_INFO
	.align		4
.L_17:
        /*0048*/ 	.byte	0x04, 0x17
        /*004a*/ 	.short	(.L_19 - .L_18)
.L_18:
        /*004c*/ 	.word	0x00000000
        /*0050*/ 	.short	0x0000
        /*0052*/ 	.short	0x0000
        /*0054*/ 	.byte	0x00, 0xf4, 0x21, 0x00


	//----- nvinfo : EIATTR_SPARSE_MMA_MASK
	.align		4
.L_19:
        /*0058*/ 	.byte	0x03, 0x50
        /*005a*/ 	.short	0x0000


	//----- nvinfo : EIATTR_MAXREG_COUNT
	.align		4
        /*005c*/ 	.byte	0x03, 0x1b
        /*005e*/ 	.short	0x00ff


	//----- nvinfo : EIATTR_EXIT_INSTR_OFFSETS
	.align		4
        /*0060*/ 	.byte	0x04, 0x1c
        /*0062*/ 	.short	(.L_21 - .L_20)


	//   ....[0]....
.L_20:
        /*0064*/ 	.word	0x00000380


	//   ....[1]....
        /*0068*/ 	.word	0x00000440


	//----- nvinfo : EIATTR_REQNTID
	.align		4
.L_21:
        /*006c*/ 	.byte	0x04, 0x10
        /*006e*/ 	.short	(.L_23 - .L_22)
.L_22:
        /*0070*/ 	.word	0x00000080
        /*0074*/ 	.word	0x00000001
        /*0078*/ 	.word	0x00000001


	//----- nvinfo : EIATTR_CBANK_PARAM_SIZE
	.align		4
.L_23:
        /*007c*/ 	.byte	0x03, 0x19
        /*007e*/ 	.short	0x0020


	//----- nvinfo : EIATTR_PARAM_CBANK
	.align		4
        /*0080*/ 	.byte	0x04, 0x0a
        /*0082*/ 	.short	(.L_25 - .L_24)
	.align		4
.L_24:
        /*0084*/ 	.word	index@(.nv.constant0.triton_poi_fused_convolution_29)
        /*0088*/ 	.short	0x0210
        /*008a*/ 	.short	0x0020


	//----- nvinfo : EIATTR_SW_WAR
	.align		4
.L_25:
        /*008c*/ 	.byte	0x04, 0x36
        /*008e*/ 	.short	(.L_27 - .L_26)
.L_26:
        /*0090*/ 	.word	0x00000008
.L_27:


//--------------------- .nv.callgraph             --------------------------
	.section	.nv.callgraph,"",@"SHT_CUDA_CALLGRAPH"
	.align	4
	.sectionentsize	8
	.align		4
        /*0000*/ 	.word	0x00000000
	.align		4
        /*0004*/ 	.word	0xffffffff
	.align		4
        /*0008*/ 	.word	0x00000000
	.align		4
        /*000c*/ 	.word	0xfffffffe
	.align		4
        /*0010*/ 	.word	0x00000000
	.align		4
        /*0014*/ 	.word	0xfffffffd
	.align		4
        /*0018*/ 	.word	0x00000000
	.align		4
        /*001c*/ 	.word	0xfffffffc


//--------------------- .text.triton_poi_fused_convolution_29 --------------------------
	.section	.text.triton_poi_fused_convolution_29,"ax",@progbits
	.sectionflags	@"SHF_BARRIERS=1"
	.align	128
        .global         triton_poi_fused_convolution_29
        .type           triton_poi_fused_convolution_29,@function
        .size           triton_poi_fused_convolution_29,(.L_x_1 - triton_poi_fused_convolution_29)
        .other          triton_poi_fused_convolution_29,@"STO_CUDA_ENTRY STV_DEFAULT"
triton_poi_fused_convolution_29:
.text.triton_poi_fused_convolution_29:
[----:B------:R-:W0:Y:S02]  /*0000*/  LDC R1, c[0x0][0x28] ;  /* 0x00000a00ff017b82 */ /* 0x000e240000000800 */
[----:B------:R-:W1:Y:S01]  /*0010*/  S2R R3, SR_CTAID.Y ;  /* 0x0000000000037919 */ /* 0x000e620000002600 */
[----:B------:R-:W2:Y:S01]  /*0020*/  LDC.64 R6, c[0x0][0x218] ;  /* 0x00008600ff067b82 */ /* 0x000ea20000000a00 */
[----:B------:R-:W-:Y:S01]  /*0030*/  ULDC.64 UR6, c[0x0][0x208] ;  /* 0x0000820000067ab9 */ /* 0x000fe20000000a00 */
[----:B------:R-:W3:Y:S01]  /*0040*/  S2R R2, SR_TID.X ;  /* 0x0000000000027919 */ /* 0x000ee20000002100 */
[----:B------:R-:W4:Y:S05]  /*0050*/  S2R R12, SR_CTAID.X ;  /* 0x00000000000c7919 */ /* 0x000f2a0000002500 */
[----:B------:R-:W5:Y:S01]  /*0060*/  LDC.64 R4, c[0x0][0x210] ;  /* 0x00008400ff047b82 */ /* 0x000f620000000a00 */
[----:B-1----:R-:W-:Y:S01]  /*0070*/  IMAD.SHL.U32 R0, R3, 0x8, RZ ;  /* 0x0000000803007824 */ /* 0x002fe200078e00ff */
[----:B------:R-:W-:-:S02]  /*0080*/  SHF.R.S32.HI R9, RZ, 0x1c, R3 ;  /* 0x0000001cff097819 */ /* 0x000fc40000011403 */
[----:B---3--:R-:W-:Y:S02]  /*0090*/  LOP3.LUT R3, R2, 0x1, RZ, 0xc0, !PT ;  /* 0x0000000102037812 */ /* 0x008fe400078ec0ff */
[----:B------:R-:W-:Y:S02]  /*00a0*/  SGXT R9, R9, 0x1 ;  /* 0x000000010909781a */ /* 0x000fe40000000200 */
[----:B------:R-:W-:Y:S01]  /*00b0*/  SHF.R.U32.HI R13, RZ, 0x1, R2 ;  /* 0x00000001ff0d7819 */ /* 0x000fe20000011602 */
[----:B------:R-:W-:Y:S02]  /*00c0*/  IMAD R8, R3, 0x4, R0 ;  /* 0x0000000403087824 */ /* 0x000fe400078e0200 */
[----:B----4-:R-:W-:Y:S01]  /*00d0*/  IMAD.SHL.U32 R12, R12, 0x40, RZ ;  /* 0x000000400c0c7824 */ /* 0x010fe200078e00ff */
[----:B------:R-:W-:Y:S02]  /*00e0*/  SGXT.U32 R13, R13, 0x6 ;  /* 0x000000060d0d781a */ /* 0x000fe40000000000 */
[----:B------:R-:W-:-:S04]  /*00f0*/  LEA.HI R9, R9, R8, RZ, 0x8 ;  /* 0x0000000809097211 */ /* 0x000fc800078f40ff */
[C---:B------:R-:W-:Y:S01]  /*0100*/  LOP3.LUT R11, R9.reuse, 0xffffff00, RZ, 0xc0, !PT ;  /* 0xffffff00090b7812 */ /* 0x040fe200078ec0ff */
[----:B------:R-:W-:-:S04]  /*0110*/  IMAD.SHL.U32 R9, R9, 0x40, RZ ;  /* 0x0000004009097824 */ /* 0x000fc800078e00ff */
[----:B------:R-:W-:Y:S01]  /*0120*/  IMAD.IADD R11, R8, 0x1, -R11 ;  /* 0x00000001080b7824 */ /* 0x000fe200078e0a0b */
[----:B------:R-:W-:Y:S02]  /*0130*/  LOP3.LUT R8, R12, R13, RZ, 0xfc, !PT ;  /* 0x0000000d0c087212 */ /* 0x000fe400078efcff */
[----:B------:R-:W-:Y:S02]  /*0140*/  LOP3.LUT R10, R9, 0xffffc000, RZ, 0xc0, !PT ;  /* 0xffffc000090a7812 */ /* 0x000fe400078ec0ff */
[C---:B------:R-:W-:Y:S01]  /*0150*/  ISETP.GE.AND P0, PT, R8.reuse, 0x40, PT ;  /* 0x000000400800780c */ /* 0x040fe20003f06270 */
[----:B------:R-:W-:-:S04]  /*0160*/  IMAD R9, R8, 0x100, R11 ;  /* 0x0000010008097824 */ /* 0x000fc800078e020b */
[----:B------:R-:W-:Y:S02]  /*0170*/  IMAD.IADD R15, R9, 0x1, R10 ;  /* 0x00000001090f7824 */ /* 0x000fe400078e020a */
[----:B--2---:R-:W-:Y:S01]  /*0180*/  IMAD.WIDE R8, R11, 0x4, R6 ;  /* 0x000000040b087825 */ /* 0x004fe200078e0206 */
[----:B------:R-:W-:-:S03]  /*0190*/  CS2R R6, SRZ ;  /* 0x0000000000067805 */ /* 0x000fc6000001ff00 */
[----:B-----5:R-:W-:Y:S01]  /*01a0*/  IMAD.WIDE R14, R15, 0x4, R4 ;  /* 0x000000040f0e7825 */ /* 0x020fe200078e0204 */
[----:B------:R-:W-:Y:S01]  /*01b0*/  CS2R R4, SRZ ;  /* 0x0000000000047805 */ /* 0x000fe2000001ff00 */
[----:B------:R-:W2:Y:S05]  /*01c0*/  LDG.E.EL.128 R8, desc[UR6][R8.64] ;  /* 0x0000000608087981 */ /* 0x000eaa000c2e1d00 */
[----:B------:R1:W2:Y:S01]  /*01d0*/  @!P0 LDG.E.EL.128 R4, desc[UR6][R14.64] ;  /* 0x000000060e048981 */ /* 0x0002a2000c2e1d00 */
[----:B------:R-:W3:Y:S01]  /*01e0*/  S2UR UR5, SR_CgaCtaId ;  /* 0x00000000000579c3 */ /* 0x000ee20000008800 */
[----:B------:R-:W-:Y:S01]  /*01f0*/  UMOV UR4, 0x400 ;  /* 0x0000040000047882 */ /* 0x000fe20000000000 */
[----:B------:R-:W-:Y:S01]  /*0200*/  IMAD.SHL.U32 R16, R3, 0x100, RZ ;  /* 0x0000010003107824 */ /* 0x000fe200078e00ff */
[----:B------:R-:W-:Y:S01]  /*0210*/  PRMT R13, R13, 0x6540, R3 ;  /* 0x000065400d0d7816 */ /* 0x000fe20000000003 */
[----:B------:R-:W-:-:S05]  /*0220*/  IMAD.SHL.U32 R17, R2, 0x4, RZ ;  /* 0x0000000402117824 */ /* 0x000fca00078e00ff */
[----:B------:R-:W-:Y:S01]  /*0230*/  LOP3.LUT R12, R12, 0x3c, R17, 0xf8, !PT ;  /* 0x0000003c0c0c7812 */ /* 0x000fe200078ef811 */
[----:B-1----:R-:W-:-:S03]  /*0240*/  IMAD.SHL.U32 R14, R2, 0x10, RZ ;  /* 0x00000010020e7824 */ /* 0x002fc600078e00ff */
[----:B------:R-:W-:Y:S02]  /*0250*/  ISETP.GE.AND P0, PT, R12, 0x40, PT ;  /* 0x000000400c00780c */ /* 0x000fe40003f06270 */
[----:B------:R-:W-:Y:S01]  /*0260*/  LOP3.LUT R14, R14, 0x7f0, RZ, 0xc0, !PT ;  /* 0x000007f00e0e7812 */ /* 0x000fe200078ec0ff */
[----:B---3--:R-:W-:-:S06]  /*0270*/  UPRMT UR4, UR5, 0x654, UR4 ;  /* 0x0000065405047896 */ /* 0x008fcc0008000004 */
[----:B------:R-:W-:Y:S02]  /*0280*/  LEA R18, R3, UR4, 0x4 ;  /* 0x0000000403127c11 */ /* 0x000fe4000f8e20ff */
[----:B------:R-:W-:-:S03]  /*0290*/  LEA.HI R16, R16, UR4, RZ, 0x1c ;  /* 0x0000000410107c11 */ /* 0x000fc6000f8fe0ff */
[C---:B------:R-:W-:Y:S02]  /*02a0*/  IMAD R3, R13.reuse, 0x4, R18 ;  /* 0x000000040d037824 */ /* 0x040fe400078e0212 */
[----:B------:R-:W-:Y:S01]  /*02b0*/  IMAD R16, R13, 0x4, R16 ;  /* 0x000000040d107824 */ /* 0x000fe200078e0210 */
[----:B------:R-:W-:-:S04]  /*02c0*/  SHF.R.U32.HI R13, RZ, 0x2, R2 ;  /* 0x00000002ff0d7819 */ /* 0x000fc80000011602 */
[----:B------:R-:W-:-:S04]  /*02d0*/  LOP3.LUT R13, R13, 0x1c, RZ, 0xc0, !PT ;  /* 0x0000001c0d0d7812 */ /* 0x000fc800078ec0ff */
[----:B------:R-:W-:Y:S01]  /*02e0*/  IADD3 R13, R14, UR4, R13 ;  /* 0x000000040e0d7c10 */ /* 0x000fe2000fffe00d */
[----:B--2---:R-:W-:Y:S01]  /*02f0*/  FADD R4, R8, R4 ;  /* 0x0000000408047221 */ /* 0x004fe20000000000 */
[----:B------:R-:W-:Y:S01]  /*0300*/  FADD R5, R9, R5 ;  /* 0x0000000509057221 */ /* 0x000fe20000000000 */
[----:B------:R-:W-:Y:S01]  /*0310*/  FADD R6, R10, R6 ;  /* 0x000000060a067221 */ /* 0x000fe20000000000 */
[----:B------:R-:W-:Y:S02]  /*0320*/  FADD R7, R11, R7 ;  /* 0x000000070b077221 */ /* 0x000fe40000000000 */
[----:B------:R1:W-:Y:S04]  /*0330*/  STS [R3], R4 ;  /* 0x0000000403007388 */ /* 0x0003e80000000800 */
[----:B------:R1:W-:Y:S04]  /*0340*/  STS [R16+0x104], R5 ;  /* 0x0001040510007388 */ /* 0x0003e80000000800 */
[----:B------:R1:W-:Y:S04]  /*0350*/  STS [R16+0x208], R6 ;  /* 0x0002080610007388 */ /* 0x0003e80000000800 */
[----:B------:R1:W-:Y:S01]  /*0360*/  STS [R16+0x30c], R7 ;  /* 0x00030c0710007388 */ /* 0x0003e20000000800 */
[----:B------:R-:W-:Y:S06]  /*0370*/  BAR.SYNC.DEFER_BLOCKING 0x0 ;  /* 0x0000000000007b1d */ /* 0x000fec0000010000 */
[----:B-1----:R-:W-:Y:S05]  /*0380*/  @P0 EXIT ;  /* 0x000000000000094d */ /* 0x002fea0003800000 */
[----:B------:R-:W-:Y:S01]  /*0390*/  LDS R4, [R13] ;  /* 0x000000000d047984 */ /* 0x000fe20000000800 */
[----:B------:R-:W0:Y:S01]  /*03a0*/  LDC.64 R8, c[0x0][0x220] ;  /* 0x00008800ff087b82 */ /* 0x000e220000000a00 */
[----:B------:R-:W-:Y:S02]  /*03b0*/  SHF.R.U32.HI R3, RZ, 0x4, R2 ;  /* 0x00000004ff037819 */ /* 0x000fe40000011602 */
[----:B------:R-:W-:Y:S02]  /*03c0*/  LDS R5, [R13+0x4] ;  /* 0x000004000d057984 */ /* 0x000fe40000000800 */
[----:B------:R-:W-:Y:S02]  /*03d0*/  SGXT.U32 R3, R3, 0x3 ;  /* 0x000000030303781a */ /* 0x000fe40000000000 */
[----:B------:R-:W-:Y:S02]  /*03e0*/  LDS R6, [R13+0x8] ;  /* 0x000008000d067984 */ /* 0x000fe40000000800 */
[----:B------:R-:W-:-:S02]  /*03f0*/  LOP3.LUT R3, R0, R3, RZ, 0xfc, !PT ;  /* 0x0000000300037212 */ /* 0x000fc400078efcff */
[----:B------:R-:W1:Y:S03]  /*0400*/  LDS R7, [R13+0xc] ;  /* 0x00000c000d077984 */ /* 0x000e660000000800 */
[----:B------:R-:W-:-:S04]  /*0410*/  IMAD R3, R3, 0x40, R12 ;  /* 0x0000004003037824 */ /* 0x000fc800078e020c */
[----:B0-----:R-:W-:-:S05]  /*0420*/  IMAD.WIDE R2, R3, 0x4, R8 ;  /* 0x0000000403027825 */ /* 0x001fca00078e0208 */
[----:B-1----:R-:W-:Y:S01]  /*0430*/  STG.E.128 desc[UR6][R2.64], R4 ;  /* 0x0000000402007986 */ /* 0x002fe2000c101d06 */
[----:B------:R-:W-:Y:S05]  /*0440*/  EXIT ;  /* 0x000000000000794d */ /* 0x000fea0003800000 */
.L_x_0:
[----:B------:R-:W-:-:S00]  /*0450*/  BRA `(.L_x_0) ;  /* 0xfffffffc00fc7947 */ /* 0x000fc0000383ffff */
[----:B------:R-:W-:-:S00]  /*0460*/  NOP ;  /* 0x0000000000007918 */ /* 0x000fc00000000000 */
        /* <DEDUP_REMOVED lines=9> */
.L_x_1:


//--------------------- .nv.shared.triton_poi_fused_convolution_29 --------------------------
	.section	.nv.shared.triton_poi_fused_convolution_29,"aw",@nobits
	.sectionflags	@""
	.align	16
	.zero		1024


//--------------------- .nv.constant0.triton_poi_fused_convolution_29 --------------------------
	.section	.nv.constant0.triton_poi_fused_convolution_29,"a",@progbits
	.sectionflags	@""
	.align	4
.nv.constant0.triton_poi_fused_convolution_29:
	.zero		560
